//
// Generated by NVIDIA NVVM Compiler
//
// Compiler Build ID: CL-36424714
// Cuda compilation tools, release 13.0, V13.0.88
// Based on NVVM 20.0.0
//

.version 9.0
.target sm_100
.address_size 64

	// .globl	_Z17FilterImageKernelPfiS_
.const .align 4 .u32 kFilterRadius = 9;
.const .align 4 .b8 FilterWeights[36] = {209, 93, 146, 60, 201, 172, 94, 61, 197, 115, 246, 61, 28, 123, 70, 62, 42, 168, 104, 62, 28, 123, 70, 62, 197, 115, 246, 61, 201, 172, 94, 61, 209, 93, 146, 60};
// _ZZ17FilterImageKernelPfiS_E12CachedColors has been demoted

.visible .entry _Z17FilterImageKernelPfiS_(
	.param .u64 .ptr .align 1 _Z17FilterImageKernelPfiS__param_0,
	.param .u32 _Z17FilterImageKernelPfiS__param_1,
	.param .u64 .ptr .align 1 _Z17FilterImageKernelPfiS__param_2
)
{
	.reg .pred 	%p<2>;
	.reg .b32 	%r<49>;
	.reg .b32 	%f<58>;
	.reg .b64 	%rd<9>;
	// demoted variable
	.shared .align 4 .b8 _ZZ17FilterImageKernelPfiS_E12CachedColors[6144];
	ld.param.u64 	%rd1, [_Z17FilterImageKernelPfiS__param_0];
	ld.param.u32 	%r5, [_Z17FilterImageKernelPfiS__param_1];
	ld.param.u64 	%rd2, [_Z17FilterImageKernelPfiS__param_2];
	mov.u32 	%r6, %ctaid.x;
	mov.u32 	%r7, %ntid.x;
	mov.u32 	%r1, %tid.x;
	mad.lo.s32 	%r2, %r6, %r7, %r1;
	mov.u32 	%r8, %ctaid.y;
	mov.u32 	%r9, %ntid.y;
	mov.u32 	%r10, %tid.y;
	mad.lo.s32 	%r11, %r8, %r9, %r10;
	max.s32 	%r12, %r2, %r11;
	setp.ge.s32 	%p1, %r12, %r5;
	@%p1 bra 	$L__BB0_2;
	cvta.to.global.u64 	%rd3, %rd2;
	cvta.to.global.u64 	%rd4, %rd1;
	mad.lo.s32 	%r13, %r5, %r11, %r2;
	mul.lo.s32 	%r14, %r13, 3;
	mul.wide.s32 	%rd5, %r14, 4;
	add.s64 	%rd6, %rd4, %rd5;
	ld.global.f32 	%f1, [%rd6];
	mov.u32 	%r15, _ZZ17FilterImageKernelPfiS_E12CachedColors;
	mad.lo.s32 	%r16, %r1, 12, %r15;
	st.shared.f32 	[%r16], %f1;
	ld.global.f32 	%f2, [%rd6+4];
	st.shared.f32 	[%r16+4], %f2;
	ld.global.f32 	%f3, [%rd6+8];
	st.shared.f32 	[%r16+8], %f3;
	bar.sync 	0;
	add.s32 	%r17, %r5, -1;
	max.u32 	%r18, %r1, 4;
	add.s32 	%r19, %r18, -4;
	min.u32 	%r20, %r19, %r17;
	mad.lo.s32 	%r21, %r20, 12, %r15;
	ld.shared.f32 	%f4, [%r21];
	ld.shared.f32 	%f5, [%r21+4];
	ld.shared.f32 	%f6, [%r21+8];
	fma.rn.f32 	%f7, %f4, 0f3C925DD1, 0f00000000;
	fma.rn.f32 	%f8, %f5, 0f3C925DD1, 0f00000000;
	fma.rn.f32 	%f9, %f6, 0f3C925DD1, 0f00000000;
	max.u32 	%r22, %r1, 3;
	add.s32 	%r23, %r22, -3;
	min.u32 	%r24, %r23, %r17;
	mad.lo.s32 	%r25, %r24, 12, %r15;
	ld.shared.f32 	%f10, [%r25];
	ld.shared.f32 	%f11, [%r25+4];
	ld.shared.f32 	%f12, [%r25+8];
	fma.rn.f32 	%f13, %f10, 0f3D5EACC9, %f7;
	fma.rn.f32 	%f14, %f11, 0f3D5EACC9, %f8;
	fma.rn.f32 	%f15, %f12, 0f3D5EACC9, %f9;
	max.u32 	%r26, %r1, 2;
	add.s32 	%r27, %r26, -2;
	min.u32 	%r28, %r27, %r17;
	mad.lo.s32 	%r29, %r28, 12, %r15;
	ld.shared.f32 	%f16, [%r29];
	ld.shared.f32 	%f17, [%r29+4];
	ld.shared.f32 	%f18, [%r29+8];
	fma.rn.f32 	%f19, %f16, 0f3DF673C5, %f13;
	fma.rn.f32 	%f20, %f17, 0f3DF673C5, %f14;
	fma.rn.f32 	%f21, %f18, 0f3DF673C5, %f15;
	max.u32 	%r30, %r1, 1;
	add.s32 	%r31, %r30, -1;
	min.u32 	%r32, %r31, %r17;
	mad.lo.s32 	%r33, %r32, 12, %r15;
	ld.shared.f32 	%f22, [%r33];
	ld.shared.f32 	%f23, [%r33+4];
	ld.shared.f32 	%f24, [%r33+8];
	fma.rn.f32 	%f25, %f22, 0f3E467B1C, %f19;
	fma.rn.f32 	%f26, %f23, 0f3E467B1C, %f20;
	fma.rn.f32 	%f27, %f24, 0f3E467B1C, %f21;
	min.u32 	%r34, %r1, %r17;
	mad.lo.s32 	%r35, %r34, 12, %r15;
	ld.shared.f32 	%f28, [%r35];
	ld.shared.f32 	%f29, [%r35+4];
	ld.shared.f32 	%f30, [%r35+8];
	fma.rn.f32 	%f31, %f28, 0f3E68A82A, %f25;
	fma.rn.f32 	%f32, %f29, 0f3E68A82A, %f26;
	fma.rn.f32 	%f33, %f30, 0f3E68A82A, %f27;
	add.s32 	%r36, %r1, 1;
	min.u32 	%r37, %r36, %r17;
	mad.lo.s32 	%r38, %r37, 12, %r15;
	ld.shared.f32 	%f34, [%r38];
	ld.shared.f32 	%f35, [%r38+4];
	ld.shared.f32 	%f36, [%r38+8];
	fma.rn.f32 	%f37, %f34, 0f3E467B1C, %f31;
	fma.rn.f32 	%f38, %f35, 0f3E467B1C, %f32;
	fma.rn.f32 	%f39, %f36, 0f3E467B1C, %f33;
	add.s32 	%r39, %r1, 2;
	min.u32 	%r40, %r39, %r17;
	mad.lo.s32 	%r41, %r40, 12, %r15;
	ld.shared.f32 	%f40, [%r41];
	ld.shared.f32 	%f41, [%r41+4];
	ld.shared.f32 	%f42, [%r41+8];
	fma.rn.f32 	%f43, %f40, 0f3DF673C5, %f37;
	fma.rn.f32 	%f44, %f41, 0f3DF673C5, %f38;
	fma.rn.f32 	%f45, %f42, 0f3DF673C5, %f39;
	add.s32 	%r42, %r1, 3;
	min.u32 	%r43, %r42, %r17;
	mad.lo.s32 	%r44, %r43, 12, %r15;
	ld.shared.f32 	%f46, [%r44];
	ld.shared.f32 	%f47, [%r44+4];
	ld.shared.f32 	%f48, [%r44+8];
	fma.rn.f32 	%f49, %f46, 0f3D5EACC9, %f43;
	fma.rn.f32 	%f50, %f47, 0f3D5EACC9, %f44;
	fma.rn.f32 	%f51, %f48, 0f3D5EACC9, %f45;
	add.s32 	%r45, %r1, 4;
	min.u32 	%r46, %r45, %r17;
	mad.lo.s32 	%r47, %r46, 12, %r15;
	ld.shared.f32 	%f52, [%r47];
	ld.shared.f32 	%f53, [%r47+4];
	ld.shared.f32 	%f54, [%r47+8];
	fma.rn.f32 	%f55, %f52, 0f3C925DD1, %f49;
	fma.rn.f32 	%f56, %f53, 0f3C925DD1, %f50;
	fma.rn.f32 	%f57, %f54, 0f3C925DD1, %f51;
	mad.lo.s32 	%r48, %r5, %r2, %r11;
	mul.wide.s32 	%rd7, %r48, 4;
	add.s64 	%rd8, %rd3, %rd7;
	st.global.f32 	[%rd8], %f55;
	st.global.f32 	[%rd8+4], %f56;
	st.global.f32 	[%rd8+8], %f57;
$L__BB0_2:
	ret;

}


// ===== COMPILED SASS (sm_100) =====

	.target	sm_100

	.elftype	@"ET_EXEC"


//--------------------- .note.nv.tkinfo           --------------------------
	.section	.note.nv.tkinfo,"",@"SHT_NOTE"
	.sectionflags	@"SHF_NOTE_NV_TKINFO"
	.tkinfo
        /*0018*/ 	.word	0x00000002
        /*0030*/ 	.string	""
        /*0030*/ 	.string	"ptxas"
        /*0030*/ 	.string	"Cuda compilation tools, release 13.0, V13.0.88"
        /*0030*/ 	.string	"Build cuda_13.0.r13.0/compiler.36424714_0"
        /*0030*/ 	.string	"-arch sm_100 -m 64 "



//--------------------- .note.nv.cuinfo           --------------------------
	.section	.note.nv.cuinfo,"",@"SHT_NOTE"
	.sectionflags	@"SHF_NOTE_NV_CUINFO"
        /*0018*/ 	.short	0x0002
        /*001a*/ 	.short	0x0064
        /*001c*/ 	.short	0x0082
	.zero		2


//--------------------- .nv.info                  --------------------------
	.section	.nv.info,"",@"SHT_CUDA_INFO"
	.align	4


	//----- nvinfo : EIATTR_REGCOUNT
	.align		4
        /*0000*/ 	.byte	0x04, 0x2f
        /*0002*/ 	.short	(.L_3 - .L_2)
	.align		4
.L_2:
        /*0004*/ 	.word	index@(_Z17FilterImageKernelPfiS_)
        /*0008*/ 	.word	0x00000020


	//----- nvinfo : EIATTR_FRAME_SIZE
	.align		4
.L_3:
        /*000c*/ 	.byte	0x04, 0x11
        /*000e*/ 	.short	(.L_5 - .L_4)
	.align		4
.L_4:
        /*0010*/ 	.word	index@(_Z17FilterImageKernelPfiS_)
        /*0014*/ 	.word	0x00000000


	//----- nvinfo : EIATTR_MIN_STACK_SIZE
	.align		4
.L_5:
        /*0018*/ 	.byte	0x04, 0x12
        /*001a*/ 	.short	(.L_7 - .L_6)
	.align		4
.L_6:
        /*001c*/ 	.word	index@(_Z17FilterImageKernelPfiS_)
        /*0020*/ 	.word	0x00000000
.L_7:


//--------------------- .nv.compat                --------------------------
	.section	.nv.compat,"",@"SHT_CUDA_COMPAT_INFO"
	.align	4
        /*0000*/ 	.byte	0x02, 0x09, 0x00, 0x00, 0x02, 0x02, 0x01, 0x00, 0x02, 0x05, 0x05, 0x00, 0x03, 0x07, 0x01, 0x01
        /*0010*/ 	.byte	0x02, 0x03, 0x00, 0x00, 0x02, 0x06, 0x01, 0x00, 0x04, 0x0b, 0x08, 0x00, 0x09, 0x00, 0x00, 0x00
        /*0020*/ 	.byte	0x00, 0x00, 0x00, 0x00


//--------------------- .nv.info._Z17FilterImageKernelPfiS_ --------------------------
	.section	.nv.info._Z17FilterImageKernelPfiS_,"",@"SHT_CUDA_INFO"
	.sectionflags	@""
	.align	4


	//----- nvinfo : EIATTR_CUDA_API_VERSION
	.align		4
        /*0000*/ 	.byte	0x04, 0x37
        /*0002*/ 	.short	(.L_9 - .L_8)
.L_8:
        /*0004*/ 	.word	0x00000082


	//----- nvinfo : EIATTR_KPARAM_INFO
	.align		4
.L_9:
        /*0008*/ 	.byte	0x04, 0x17
        /*000a*/ 	.short	(.L_11 - .L_10)
.L_10:
        /*000c*/ 	.word	0x00000000
        /*0010*/ 	.short	0x0002
        /*0012*/ 	.short	0x0010
        /*0014*/ 	.byte	0x00, 0xf5, 0x21, 0x00


	//----- nvinfo : EIATTR_KPARAM_INFO
	.align		4
.L_11:
        /*0018*/ 	.byte	0x04, 0x17
        /*001a*/ 	.short	(.L_13 - .L_12)
.L_12:
        /*001c*/ 	.word	0x00000000
        /*0020*/ 	.short	0x0001
        /*0022*/ 	.short	0x0008
        /*0024*/ 	.byte	0x00, 0xf0, 0x11, 0x00


	//----- nvinfo : EIATTR_KPARAM_INFO
	.align		4
.L_13:
        /*0028*/ 	.byte	0x04, 0x17
        /*002a*/ 	.short	(.L_15 - .L_14)
.L_14:
        /*002c*/ 	.word	0x00000000
        /*0030*/ 	.short	0x0000
        /*0032*/ 	.short	0x0000
        /*0034*/ 	.byte	0x00, 0xf5, 0x21, 0x00


	//----- nvinfo : EIATTR_SPARSE_MMA_MASK
	.align		4
.L_15:
        /*0038*/ 	.byte	0x03, 0x50
        /*003a*/ 	.short	0x0000


	//----- nvinfo : EIATTR_MAXREG_COUNT
	.align		4
        /*003c*/ 	.byte	0x03, 0x1b
        /*003e*/ 	.short	0x00ff


	//----- nvinfo : EIATTR_NUM_BARRIERS
	.align		4
        /*0040*/ 	.byte	0x02, 0x4c
        /*0042*/ 	.byte	0x01
	.zero		1


	//----- nvinfo : EIATTR_MERCURY_ISA_VERSION
	.align		4
        /*0044*/ 	.byte	0x03, 0x5f
        /*0046*/ 	.short	0x0101


	//----- nvinfo : EIATTR_VRC_CTA_INIT_COUNT
	.align		4
        /*0048*/ 	.byte	0x02, 0x4a
	.zero		1
	.zero		1


	//----- nvinfo : EIATTR_EXIT_INSTR_OFFSETS
	.align		4
        /*004c*/ 	.byte	0x04, 0x1c
        /*004e*/ 	.short	(.L_17 - .L_16)


	//   ....[0]....
.L_16:
        /*0050*/ 	.word	0x000000c0


	//   ....[1]....
        /*0054*/ 	.word	0x00000700


	//----- nvinfo : EIATTR_CBANK_PARAM_SIZE
	.align		4
.L_17:
        /*0058*/ 	.byte	0x03, 0x19
        /*005a*/ 	.short	0x0018


	//----- nvinfo : EIATTR_PARAM_CBANK
	.align		4
        /*005c*/ 	.byte	0x04, 0x0a
        /*005e*/ 	.short	(.L_19 - .L_18)
	.align		4
.L_18:
        /*0060*/ 	.word	index@(.nv.constant0._Z17FilterImageKernelPfiS_)
        /*0064*/ 	.short	0x0380
        /*0066*/ 	.short	0x0018


	//----- nvinfo : EIATTR_SW_WAR
	.align		4
.L_19:
        /*0068*/ 	.byte	0x04, 0x36
        /*006a*/ 	.short	(.L_21 - .L_20)
.L_20:
        /*006c*/ 	.word	0x00000008
.L_21:


//--------------------- .nv.callgraph             --------------------------
	.section	.nv.callgraph,"",@"SHT_CUDA_CALLGRAPH"
	.align	4
	.sectionentsize	8
	.align		4
        /*0000*/ 	.word	0x00000000
	.align		4
        /*0004*/ 	.word	0xffffffff
	.align		4
        /*0008*/ 	.word	0x00000000
	.align		4
        /*000c*/ 	.word	0xfffffffe
	.align		4
        /*0010*/ 	.word	0x00000000
	.align		4
        /*0014*/ 	.word	0xfffffffd
	.align		4
        /*0018*/ 	.word	0x00000000
	.align		4
        /*001c*/ 	.word	0xfffffffc


//--------------------- .nv.constant3             --------------------------
	.section	.nv.constant3,"a",@progbits
	.align	4
.nv.constant3:
	.type		kFilterRadius,@object
	.size		kFilterRadius,(FilterWeights - kFilterRadius)
kFilterRadius:
        /*0000*/ 	.byte	0x09, 0x00, 0x00, 0x00
	.type		FilterWeights,@object
	.size		FilterWeights,(.L_1 - FilterWeights)
FilterWeights:
        /*0004*/ 	.byte	0xd1, 0x5d, 0x92, 0x3c, 0xc9, 0xac, 0x5e, 0x3d, 0xc5, 0x73, 0xf6, 0x3d, 0x1c, 0x7b, 0x46, 0x3e
        /*0014*/ 	.byte	0x2a, 0xa8, 0x68, 0x3e, 0x1c, 0x7b, 0x46, 0x3e, 0xc5, 0x73, 0xf6, 0x3d, 0xc9, 0xac, 0x5e, 0x3d
        /*0024*/ 	.byte	0xd1, 0x5d, 0x92, 0x3c
.L_1:


//--------------------- .text._Z17FilterImageKernelPfiS_ --------------------------
	.section	.text._Z17FilterImageKernelPfiS_,"ax",@progbits
	.align	128
        .global         _Z17FilterImageKernelPfiS_
        .type           _Z17FilterImageKernelPfiS_,@function
        .size           _Z17FilterImageKernelPfiS_,(.L_x_1 - _Z17FilterImageKernelPfiS_)
        .other          _Z17FilterImageKernelPfiS_,@"STO_CUDA_ENTRY STV_DEFAULT"
_Z17FilterImageKernelPfiS_:
.text._Z17FilterImageKernelPfiS_:
[----:B------:R-:W-:Y:S01]  /*0000*/  LDC R1, c[0x0][0x37c] ;  /* 0x0000df00ff017b82 */ /* 0x000fe20000000800 */
[----:B------:R-:W0:Y:S07]  /*0010*/  S2R R8, SR_TID.X ;  /* 0x0000000000087919 */ /* 0x000e2e0000002100 */
[----:B------:R-:W0:Y:S01]  /*0020*/  LDC R5, c[0x0][0x360] ;  /* 0x0000d800ff057b82 */ /* 0x000e220000000800 */
[----:B------:R-:W1:Y:S07]  /*0030*/  S2R R3, SR_TID.Y ;  /* 0x0000000000037919 */ /* 0x000e6e0000002200 */
[----:B------:R-:W0:Y:S08]  /*0040*/  S2UR UR4, SR_CTAID.X ;  /* 0x00000000000479c3 */ /* 0x000e300000002500 */
[----:B------:R-:W1:Y:S08]  /*0050*/  S2UR UR5, SR_CTAID.Y ;  /* 0x00000000000579c3 */ /* 0x000e700000002600 */
[----:B------:R-:W1:Y:S08]  /*0060*/  LDC R4, c[0x0][0x364] ;  /* 0x0000d900ff047b82 */ /* 0x000e700000000800 */
[----:B------:R-:W2:Y:S01]  /*0070*/  LDC R6, c[0x0][0x388] ;  /* 0x0000e200ff067b82 */ /* 0x000ea20000000800 */
[----:B0-----:R-:W-:-:S02]  /*0080*/  IMAD R5, R5, UR4, R8 ;  /* 0x0000000405057c24 */ /* 0x001fc4000f8e0208 */
[----:B-1----:R-:W-:-:S05]  /*0090*/  IMAD R4, R4, UR5, R3 ;  /* 0x0000000504047c24 */ /* 0x002fca000f8e0203 */
[----:B------:R-:W-:-:S04]  /*00a0*/  VIMNMX R3, PT, PT, R5, R4, !PT ;  /* 0x0000000405037248 */ /* 0x000fc80007fe0100 */
[----:B--2---:R-:W-:-:S13]  /*00b0*/  ISETP.GE.AND P0, PT, R3, R6, PT ;  /* 0x000000060300720c */ /* 0x004fda0003f06270 */
[----:B------:R-:W-:Y:S05]  /*00c0*/  @P0 EXIT ;  /* 0x000000000000094d */ /* 0x000fea0003800000 */
[----:B------:R-:W0:Y:S01]  /*00d0*/  LDC.64 R2, c[0x0][0x380] ;  /* 0x0000e000ff027b82 */ /* 0x000e220000000a00 */
[----:B------:R-:W1:Y:S01]  /*00e0*/  LDCU.64 UR4, c[0x0][0x358] ;  /* 0x00006b00ff0477ac */ /* 0x000e620008000a00 */
[----:B------:R-:W-:-:S05]  /*00f0*/  IMAD R0, R4, R6, R5 ;  /* 0x0000000604007224 */ /* 0x000fca00078e0205 */
[----:B------:R-:W-:-:S05]  /*0100*/  LEA R7, R0, R0, 0x1 ;  /* 0x0000000000077211 */ /* 0x000fca00078e08ff */
[----:B0-----:R-:W-:-:S05]  /*0110*/  IMAD.WIDE R2, R7, 0x4, R2 ;  /* 0x0000000407027825 */ /* 0x001fca00078e0202 */
[----:B-1----:R-:W2:Y:S04]  /*0120*/  LDG.E R0, desc[UR4][R2.64] ;  /* 0x0000000402007981 */ /* 0x002ea8000c1e1900 */
[----:B------:R-:W3:Y:S04]  /*0130*/  LDG.E R10, desc[UR4][R2.64+0x4] ;  /* 0x00000404020a7981 */ /* 0x000ee8000c1e1900 */
[----:B------:R-:W4:Y:S01]  /*0140*/  LDG.E R12, desc[UR4][R2.64+0x8] ;  /* 0x00000804020c7981 */ /* 0x000f22000c1e1900 */
[----:B------:R-:W-:Y:S01]  /*0150*/  MOV R19, 0x400 ;  /* 0x0000040000137802 */ /* 0x000fe20000000f00 */
[----:B------:R-:W-:Y:S01]  /*0160*/  IMAD R5, R5, R6, R4 ;  /* 0x0000000605057224 */ /* 0x000fe200078e0204 */
[----:B------:R-:W-:Y:S01]  /*0170*/  IADD3 R7, PT, PT, R6, -0x1, RZ ;  /* 0xffffffff06077810 */ /* 0x000fe20007ffe0ff */
[----:B------:R-:W0:Y:S01]  /*0180*/  S2R R14, SR_CgaCtaId ;  /* 0x00000000000e7919 */ /* 0x000e220000008800 */
[----:B------:R-:W-:-:S02]  /*0190*/  VIMNMX.U32 R16, PT, PT, R8, 0x3, !PT ;  /* 0x0000000308107848 */ /* 0x000fc40007fe0000 */
[----:B------:R-:W-:Y:S02]  /*01a0*/  VIMNMX.U32 R18, PT, PT, R8, 0x2, !PT ;  /* 0x0000000208127848 */ /* 0x000fe40007fe0000 */
[--C-:B------:R-:W-:Y:S02]  /*01b0*/  VIADDMNMX.U32 R16, R16, 0xfffffffd, R7.reuse, PT ;  /* 0xfffffffd10107846 */ /* 0x100fe40003800007 */
[--C-:B------:R-:W-:Y:S02]  /*01c0*/  VIADDMNMX.U32 R18, R18, 0xfffffffe, R7.reuse, PT ;  /* 0xfffffffe12127846 */ /* 0x100fe40003800007 */
[----:B------:R-:W-:Y:S02]  /*01d0*/  VIMNMX.U32 R26, PT, PT, R7, R8, PT ;  /* 0x00000008071a7248 */ /* 0x000fe40003fe0000 */
[C-C-:B------:R-:W-:Y:S02]  /*01e0*/  VIADDMNMX.U32 R24, R8.reuse, 0x2, R7.reuse, PT ;  /* 0x0000000208187846 */ /* 0x140fe40003800007 */
[----:B------:R-:W-:-:S02]  /*01f0*/  VIADDMNMX.U32 R28, R8, 0x3, R7, PT ;  /* 0x00000003081c7846 */ /* 0x000fc40003800007 */
[----:B------:R-:W-:Y:S02]  /*0200*/  VIADDMNMX.U32 R11, R8, 0x4, R7, PT ;  /* 0x00000004080b7846 */ /* 0x000fe40003800007 */
[----:B0-----:R-:W-:Y:S02]  /*0210*/  LEA R19, R14, R19, 0x18 ;  /* 0x000000130e137211 */ /* 0x001fe400078ec0ff */
[----:B------:R-:W-:-:S03]  /*0220*/  VIMNMX.U32 R14, PT, PT, R8, 0x4, !PT ;  /* 0x00000004080e7848 */ /* 0x000fc60007fe0000 */
[----:B------:R-:W-:Y:S01]  /*0230*/  IMAD R9, R8, 0xc, R19 ;  /* 0x0000000c08097824 */ /* 0x000fe200078e0213 */
[----:B------:R-:W-:Y:S01]  /*0240*/  VIADDMNMX.U32 R14, R14, 0xfffffffc, R7, PT ;  /* 0xfffffffc0e0e7846 */ /* 0x000fe20003800007 */
[--C-:B------:R-:W-:Y:S02]  /*0250*/  IMAD R16, R16, 0xc, R19.reuse ;  /* 0x0000000c10107824 */ /* 0x100fe400078e0213 */
[--C-:B------:R-:W-:Y:S02]  /*0260*/  IMAD R15, R18, 0xc, R19.reuse ;  /* 0x0000000c120f7824 */ /* 0x100fe400078e0213 */
[--C-:B------:R-:W-:Y:S02]  /*0270*/  IMAD R14, R14, 0xc, R19.reuse ;  /* 0x0000000c0e0e7824 */ /* 0x100fe400078e0213 */
[--C-:B------:R-:W-:Y:S02]  /*0280*/  IMAD R26, R26, 0xc, R19.reuse ;  /* 0x0000000c1a1a7824 */ /* 0x100fe400078e0213 */
[----:B------:R-:W-:-:S02]  /*0290*/  IMAD R25, R24, 0xc, R19 ;  /* 0x0000000c18197824 */ /* 0x000fc400078e0213 */
[----:B------:R-:W-:Y:S01]  /*02a0*/  IMAD R21, R28, 0xc, R19 ;  /* 0x0000000c1c157824 */ /* 0x000fe200078e0213 */
[----:B--2---:R-:W-:Y:S04]  /*02b0*/  STS [R9], R0 ;  /* 0x0000000009007388 */ /* 0x004fe80000000800 */
[----:B---3--:R0:W-:Y:S04]  /*02c0*/  STS [R9+0x4], R10 ;  /* 0x0000040a09007388 */ /* 0x0081e80000000800 */
[----:B----4-:R1:W-:Y:S01]  /*02d0*/  STS [R9+0x8], R12 ;  /* 0x0000080c09007388 */ /* 0x0103e20000000800 */
[----:B------:R-:W-:Y:S01]  /*02e0*/  BAR.SYNC.DEFER_BLOCKING 0x0 ;  /* 0x0000000000007b1d */ /* 0x000fe20000010000 */
[----:B0-----:R-:W-:-:S04]  /*02f0*/  VIMNMX.U32 R10, PT, PT, R8, 0x1, !PT ;  /* 0x00000001080a7848 */ /* 0x001fc80007fe0000 */
[--C-:B------:R-:W-:Y:S02]  /*0300*/  VIADDMNMX.U32 R10, R10, 0xffffffff, R7.reuse, PT ;  /* 0xffffffff0a0a7846 */ /* 0x100fe40003800007 */
[----:B-1----:R-:W-:-:S03]  /*0310*/  VIADDMNMX.U32 R12, R8, 0x1, R7, PT ;  /* 0x00000001080c7846 */ /* 0x002fc60003800007 */
[--C-:B------:R-:W-:Y:S02]  /*0320*/  IMAD R22, R10, 0xc, R19.reuse ;  /* 0x0000000c0a167824 */ /* 0x100fe400078e0213 */
[--C-:B------:R-:W-:Y:S02]  /*0330*/  IMAD R27, R12, 0xc, R19.reuse ;  /* 0x0000000c0c1b7824 */ /* 0x100fe400078e0213 */
[----:B------:R-:W-:Y:S01]  /*0340*/  IMAD R19, R11, 0xc, R19 ;  /* 0x0000000c0b137824 */ /* 0x000fe200078e0213 */
[----:B------:R-:W0:Y:S04]  /*0350*/  LDS R3, [R14] ;  /* 0x000000000e037984 */ /* 0x000e280000000800 */
[----:B------:R-:W1:Y:S04]  /*0360*/  LDS R23, [R16] ;  /* 0x0000000010177984 */ /* 0x000e680000000800 */
[----:B------:R-:W2:Y:S04]  /*0370*/  LDS R2, [R14+0x4] ;  /* 0x000004000e027984 */ /* 0x000ea80000000800 */
[----:B------:R-:W3:Y:S04]  /*0380*/  LDS R13, [R16+0x4] ;  /* 0x00000400100d7984 */ /* 0x000ee80000000800 */
[----:B------:R-:W4:Y:S04]  /*0390*/  LDS R0, [R14+0x8] ;  /* 0x000008000e007984 */ /* 0x000f280000000800 */
[----:B------:R-:W5:Y:S04]  /*03a0*/  LDS R18, [R16+0x8] ;  /* 0x0000080010127984 */ /* 0x000f680000000800 */
[----:B------:R-:W-:Y:S04]  /*03b0*/  LDS R20, [R15] ;  /* 0x000000000f147984 */ /* 0x000fe80000000800 */
[----:B------:R-:W5:Y:S04]  /*03c0*/  LDS R8, [R15+0x4] ;  /* 0x000004000f087984 */ /* 0x000f680000000800 */
[----:B------:R-:W5:Y:S04]  /*03d0*/  LDS R9, [R15+0x8] ;  /* 0x000008000f097984 */ /* 0x000f680000000800 */
[----:B------:R-:W-:Y:S01]  /*03e0*/  LDS R7, [R22] ;  /* 0x0000000016077984 */ /* 0x000fe20000000800 */
[----:B0-----:R-:W-:-:S03]  /*03f0*/  FFMA R10, R3, 0.017867000773549079895, RZ ;  /* 0x3c925dd1030a7823 */ /* 0x001fc600000000ff */
[----:B------:R-:W0:Y:S01]  /*0400*/  LDS R11, [R22+0x8] ;  /* 0x00000800160b7984 */ /* 0x000e220000000800 */
[----:B-1----:R-:W-:-:S03]  /*0410*/  FFMA R23, R23, 0.054363999515771865845, R10 ;  /* 0x3d5eacc917177823 */ /* 0x002fc6000000000a */
[----:B------:R-:W-:Y:S01]  /*0420*/  LDS R12, [R26] ;  /* 0x000000001a0c7984 */ /* 0x000fe20000000800 */
[----:B--2---:R-:W-:-:S03]  /*0430*/  FFMA R2, R2, 0.017867000773549079895, RZ ;  /* 0x3c925dd102027823 */ /* 0x004fc600000000ff */
[----:B------:R-:W1:Y:S01]  /*0440*/  LDS R10, [R22+0x4] ;  /* 0x00000400160a7984 */ /* 0x000e620000000800 */
[----:B---3--:R-:W-:-:S03]  /*0450*/  FFMA R3, R13, 0.054363999515771865845, R2 ;  /* 0x3d5eacc90d037823 */ /* 0x008fc60000000002 */
[----:B------:R-:W2:Y:S01]  /*0460*/  LDS R14, [R26+0x8] ;  /* 0x000008001a0e7984 */ /* 0x000ea20000000800 */
[----:B----4-:R-:W-:-:S03]  /*0470*/  FFMA R29, R0, 0.017867000773549079895, RZ ;  /* 0x3c925dd1001d7823 */ /* 0x010fc600000000ff */
[----:B------:R-:W3:Y:S01]  /*0480*/  LDS R13, [R26+0x4] ;  /* 0x000004001a0d7984 */ /* 0x000ee20000000800 */
[----:B-----5:R-:W-:-:S03]  /*0490*/  FFMA R2, R18, 0.054363999515771865845, R29 ;  /* 0x3d5eacc912027823 */ /* 0x020fc6000000001d */
[----:B------:R-:W4:Y:S04]  /*04a0*/  LDS R15, [R27] ;  /* 0x000000001b0f7984 */ /* 0x000f280000000800 */
[----:B------:R-:W5:Y:S04]  /*04b0*/  LDS R17, [R27+0x4] ;  /* 0x000004001b117984 */ /* 0x000f680000000800 */
[----:B------:R0:W5:Y:S04]  /*04c0*/  LDS R16, [R27+0x8] ;  /* 0x000008001b107984 */ /* 0x0001680000000800 */
[----:B------:R-:W5:Y:S04]  /*04d0*/  LDS R0, [R25] ;  /* 0x0000000019007984 */ /* 0x000f680000000800 */
[----:B------:R-:W5:Y:S01]  /*04e0*/  LDS R18, [R25+0x4] ;  /* 0x0000040019127984 */ /* 0x000f620000000800 */
[----:B0-----:R-:W-:Y:S01]  /*04f0*/  FFMA R27, R8, 0.12033800035715103149, R3 ;  /* 0x3df673c5081b7823 */ /* 0x001fe20000000003 */
[----:B------:R-:W-:-:S02]  /*0500*/  FFMA R8, R9, 0.12033800035715103149, R2 ;  /* 0x3df673c509087823 */ /* 0x000fc40000000002 */
[----:B------:R0:W5:Y:S01]  /*0510*/  LDS R24, [R25+0x8] ;  /* 0x0000080019187984 */ /* 0x0001620000000800 */
[----:B------:R-:W5:Y:S01]  /*0520*/  LDC.64 R2, c[0x0][0x390] ;  /* 0x0000e400ff027b82 */ /* 0x000f620000000a00 */
[----:B------:R-:W-:Y:S02]  /*0530*/  FFMA R11, R11, 0.19382899999618530273, R8 ;  /* 0x3e467b1c0b0b7823 */ /* 0x000fe40000000008 */
[----:B------:R-:W5:Y:S01]  /*0540*/  LDS R22, [R21] ;  /* 0x0000000015167984 */ /* 0x000f620000000800 */
[----:B0-----:R-:W-:-:S03]  /*0550*/  FFMA R25, R20, 0.12033800035715103149, R23 ;  /* 0x3df673c514197823 */ /* 0x001fc60000000017 */
[----:B------:R-:W0:Y:S01]  /*0560*/  LDS R29, [R21+0x8] ;  /* 0x00000800151d7984 */ /* 0x000e220000000800 */
[----:B-1----:R-:W-:Y:S01]  /*0570*/  FFMA R10, R10, 0.19382899999618530273, R27 ;  /* 0x3e467b1c0a0a7823 */ /* 0x002fe2000000001b */
[----:B------:R-:W-:Y:S02]  /*0580*/  FFMA R7, R7, 0.19382899999618530273, R25 ;  /* 0x3e467b1c07077823 */ /* 0x000fe40000000019 */
[----:B------:R-:W1:Y:S01]  /*0590*/  LDS R20, [R21+0x4] ;  /* 0x0000040015147984 */ /* 0x000e620000000800 */
[----:B--2---:R-:W-:Y:S01]  /*05a0*/  FFMA R11, R14, 0.2272039949893951416, R11 ;  /* 0x3e68a82a0e0b7823 */ /* 0x004fe2000000000b */
[----:B------:R-:W-:Y:S02]  /*05b0*/  FFMA R12, R12, 0.2272039949893951416, R7 ;  /* 0x3e68a82a0c0c7823 */ /* 0x000fe40000000007 */
[----:B------:R-:W2:Y:S01]  /*05c0*/  LDS R28, [R19] ;  /* 0x00000000131c7984 */ /* 0x000ea20000000800 */
[----:B---3--:R-:W-:Y:S01]  /*05d0*/  FFMA R10, R13, 0.2272039949893951416, R10 ;  /* 0x3e68a82a0d0a7823 */ /* 0x008fe2000000000a */
[----:B----4-:R-:W-:-:S02]  /*05e0*/  FFMA R15, R15, 0.19382899999618530273, R12 ;  /* 0x3e467b1c0f0f7823 */ /* 0x010fc4000000000c */
[----:B------:R-:W3:Y:S01]  /*05f0*/  LDS R26, [R19+0x4] ;  /* 0x00000400131a7984 */ /* 0x000ee20000000800 */
[----:B-----5:R-:W-:-:S03]  /*0600*/  FFMA R17, R17, 0.19382899999618530273, R10 ;  /* 0x3e467b1c11117823 */ /* 0x020fc6000000000a */
[----:B------:R-:W4:Y:S01]  /*0610*/  LDS R23, [R19+0x8] ;  /* 0x0000080013177984 */ /* 0x000f220000000800 */
[----:B------:R-:W-:-:S04]  /*0620*/  IMAD.WIDE R2, R5, 0x4, R2 ;  /* 0x0000000405027825 */ /* 0x000fc800078e0202 */
[----:B------:R-:W-:Y:S01]  /*0630*/  FFMA R11, R16, 0.19382899999618530273, R11 ;  /* 0x3e467b1c100b7823 */ /* 0x000fe2000000000b */
[----:B------:R-:W-:Y:S01]  /*0640*/  FFMA R15, R0, 0.12033800035715103149, R15 ;  /* 0x3df673c5000f7823 */ /* 0x000fe2000000000f */
[----:B------:R-:W-:Y:S02]  /*0650*/  FFMA R17, R18, 0.12033800035715103149, R17 ;  /* 0x3df673c512117823 */ /* 0x000fe40000000011 */
[----:B------:R-:W-:Y:S01]  /*0660*/  FFMA R24, R24, 0.12033800035715103149, R11 ;  /* 0x3df673c518187823 */ /* 0x000fe2000000000b */
[----:B------:R-:W-:-:S03]  /*0670*/  FFMA R15, R22, 0.054363999515771865845, R15 ;  /* 0x3d5eacc9160f7823 */ /* 0x000fc6000000000f */
[----:B0-----:R-:W-:Y:S01]  /*0680*/  FFMA R24, R29, 0.054363999515771865845, R24 ;  /* 0x3d5eacc91d187823 */ /* 0x001fe20000000018 */
[----:B-1----:R-:W-:Y:S01]  /*0690*/  FFMA R17, R20, 0.054363999515771865845, R17 ;  /* 0x3d5eacc914117823 */ /* 0x002fe20000000011 */
[----:B--2---:R-:W-:-:S03]  /*06a0*/  FFMA R15, R28, 0.017867000773549079895, R15 ;  /* 0x3c925dd11c0f7823 */ /* 0x004fc6000000000f */
[----:B---3--:R-:W-:Y:S02]  /*06b0*/  FFMA R17, R26, 0.017867000773549079895, R17 ;  /* 0x3c925dd11a117823 */ /* 0x008fe40000000011 */
[----:B------:R-:W-:Y:S01]  /*06c0*/  STG.E desc[UR4][R2.64], R15 ;  /* 0x0000000f02007986 */ /* 0x000fe2000c101904 */
[----:B----4-:R-:W-:-:S03]  /*06d0*/  FFMA R23, R23, 0.017867000773549079895, R24 ;  /* 0x3c925dd117177823 */ /* 0x010fc60000000018 */
[----:B------:R-:W-:Y:S04]  /*06e0*/  STG.E desc[UR4][R2.64+0x4], R17 ;  /* 0x0000041102007986 */ /* 0x000fe8000c101904 */
[----:B------:R-:W-:Y:S01]  /*06f0*/  STG.E desc[UR4][R2.64+0x8], R23 ;  /* 0x0000081702007986 */ /* 0x000fe2000c101904 */
[----:B------:R-:W-:Y:S05]  /*0700*/  EXIT ;  /* 0x000000000000794d */ /* 0x000fea0003800000 */
.L_x_0:
[----:B------:R-:W-:-:S00]  /*0710*/  BRA `(.L_x_0) ;  /* 0xfffffffc00fc7947 */ /* 0x000fc0000383ffff */
[----:B------:R-:W-:-:S00]  /*0720*/  NOP ;  /* 0x0000000000007918 */ /* 0x000fc00000000000 */
        /* <DEDUP_REMOVED lines=13> */
.L_x_1:


//--------------------- .nv.shared._Z17FilterImageKernelPfiS_ --------------------------
	.section	.nv.shared._Z17FilterImageKernelPfiS_,"aw",@nobits
	.sectionflags	@""
	.align	4
.nv.shared._Z17FilterImageKernelPfiS_:
	.zero		7168


//--------------------- .nv.shared.reserved.0     --------------------------
	.section	.nv.shared.reserved.0,"aw",@nobits
	.weak		__nv_reservedSMEM_offset_0_alias
	.size		__nv_reservedSMEM_offset_0_alias, 0, 64
	.other		__nv_reservedSMEM_offset_0_alias,@"STO_CUDA_RESERVED_SHARED STV_DEFAULT"
__nv_reservedSMEM_offset_0_alias:
	.zero		0
	.zero		64


//--------------------- .nv.constant0._Z17FilterImageKernelPfiS_ --------------------------
	.section	.nv.constant0._Z17FilterImageKernelPfiS_,"a",@progbits
	.sectionflags	@""
	.align	4
.nv.constant0._Z17FilterImageKernelPfiS_:
	.zero		920


//--------------------- SYMBOLS --------------------------

	.type		.nv.reservedSmem.offset0,@object
	.size		.nv.reservedSmem.offset0,0x4
	.type		.nv.reservedSmem.cap,@object
	.size		.nv.reservedSmem.cap,0x4
